	.headerflags	@"EF_CUDA_TEXMODE_UNIFIED EF_CUDA_64BIT_ADDRESS EF_CUDA_ACCELERATORS EF_CUDA_SM90 EF_CUDA_VIRTUAL_SM(EF_CUDA_SM90)"
	.elftype	@"ET_EXEC"


//--------------------- .nv.info                  --------------------------
	.section	.nv.info,"",@"SHT_CUDA_INFO"
	.align	4


	//----- nvinfo : EIATTR_REGCOUNT
	.align		4
        /*0000*/ 	.byte	0x04, 0x2f
        /*0002*/ 	.short	(.L_1 - .L_0)
	.align		4
.L_0:
        /*0004*/ 	.word	index@(triton_poi_fused_avg_pool2d_5)
        /*0008*/ 	.word	0x00000020


	//----- nvinfo : EIATTR_MIN_STACK_SIZE
	.align		4
.L_1:
        /*000c*/ 	.byte	0x04, 0x12
        /*000e*/ 	.short	(.L_3 - .L_2)
	.align		4
.L_2:
        /*0010*/ 	.word	index@(triton_poi_fused_avg_pool2d_5)
        /*0014*/ 	.word	0x00000000


	//----- nvinfo : EIATTR_FRAME_SIZE
	.align		4
.L_3:
        /*0018*/ 	.byte	0x04, 0x11
        /*001a*/ 	.short	(.L_5 - .L_4)
	.align		4
.L_4:
        /*001c*/ 	.word	index@(triton_poi_fused_avg_pool2d_5)
        /*0020*/ 	.word	0x00000000


	//----- nvinfo : EIATTR_MIN_STACK_SIZE
	.align		4
.L_5:
        /*0024*/ 	.byte	0x04, 0x12
        /*0026*/ 	.short	(.L_7 - .L_6)
	.align		4
.L_6:
        /*0028*/ 	.word	index@(triton_poi_fused_avg_pool2d_5)
        /*002c*/ 	.word	0x00000000
.L_7:


//--------------------- .nv.info.triton_poi_fused_avg_pool2d_5 --------------------------
	.section	.nv.info.triton_poi_fused_avg_pool2d_5,"",@"SHT_CUDA_INFO"
	.sectionflags	@""
	.align	4


	//----- nvinfo : EIATTR_CUDA_API_VERSION
	.align		4
        /*0000*/ 	.byte	0x04, 0x37
        /*0002*/ 	.short	(.L_9 - .L_8)
.L_8:
        /*0004*/ 	.word	0x0000007c


	//----- nvinfo : EIATTR_KPARAM_INFO
	.align		4
.L_9:
        /*0008*/ 	.byte	0x04, 0x17
        /*000a*/ 	.short	(.L_11 - .L_10)
.L_10:
        /*000c*/ 	.word	0x00000000
        /*0010*/ 	.short	0x0002
        /*0012*/ 	.short	0x0010
        /*0014*/ 	.byte	0x00, 0xf0, 0x11, 0x00


	//----- nvinfo : EIATTR_KPARAM_INFO
	.align		4
.L_11:
        /*0018*/ 	.byte	0x04, 0x17
        /*001a*/ 	.short	(.L_13 - .L_12)
.L_12:
        /*001c*/ 	.word	0x00000000
        /*0020*/ 	.short	0x0001
        /*0022*/ 	.short	0x0008
        /*0024*/ 	.byte	0x00, 0xf4, 0x21, 0x00


	//----- nvinfo : EIATTR_KPARAM_INFO
	.align		4
.L_13:
        /*0028*/ 	.byte	0x04, 0x17
        /*002a*/ 	.short	(.L_15 - .L_14)
.L_14:
        /*002c*/ 	.word	0x00000000
        /*0030*/ 	.short	0x0000
        /*0032*/ 	.short	0x0000
        /*0034*/ 	.byte	0x00, 0xf4, 0x21, 0x00


	//----- nvinfo : EIATTR_SPARSE_MMA_MASK
	.align		4
.L_15:
        /*0038*/ 	.byte	0x03, 0x50
        /*003a*/ 	.short	0x0000


	//----- nvinfo : EIATTR_MAXREG_COUNT
	.align		4
        /*003c*/ 	.byte	0x03, 0x1b
        /*003e*/ 	.short	0x00ff


	//----- nvinfo : EIATTR_EXIT_INSTR_OFFSETS
	.align		4
        /*0040*/ 	.byte	0x04, 0x1c
        /*0042*/ 	.short	(.L_17 - .L_16)


	//   ....[0]....
.L_16:
        /*0044*/ 	.word	0x00000a60


	//----- nvinfo : EIATTR_REQNTID
	.align		4
.L_17:
        /*0048*/ 	.byte	0x04, 0x10
        /*004a*/ 	.short	(.L_19 - .L_18)
.L_18:
        /*004c*/ 	.word	0x00000080
        /*0050*/ 	.word	0x00000001
        /*0054*/ 	.word	0x00000001


	//----- nvinfo : EIATTR_CBANK_PARAM_SIZE
	.align		4
.L_19:
        /*0058*/ 	.byte	0x03, 0x19
        /*005a*/ 	.short	0x0014


	//----- nvinfo : EIATTR_PARAM_CBANK
	.align		4
        /*005c*/ 	.byte	0x04, 0x0a
        /*005e*/ 	.short	(.L_21 - .L_20)
	.align		4
.L_20:
        /*0060*/ 	.word	index@(.nv.constant0.triton_poi_fused_avg_pool2d_5)
        /*0064*/ 	.short	0x0210
        /*0066*/ 	.short	0x0014


	//----- nvinfo : EIATTR_SW_WAR
	.align		4
.L_21:
        /*0068*/ 	.byte	0x04, 0x36
        /*006a*/ 	.short	(.L_23 - .L_22)
.L_22:
        /*006c*/ 	.word	0x00000008
.L_23:


//--------------------- .nv.callgraph             --------------------------
	.section	.nv.callgraph,"",@"SHT_CUDA_CALLGRAPH"
	.align	4
	.sectionentsize	8
	.align		4
        /*0000*/ 	.word	0x00000000
	.align		4
        /*0004*/ 	.word	0xffffffff
	.align		4
        /*0008*/ 	.word	0x00000000
	.align		4
        /*000c*/ 	.word	0xfffffffe
	.align		4
        /*0010*/ 	.word	0x00000000
	.align		4
        /*0014*/ 	.word	0xfffffffd
	.align		4
        /*0018*/ 	.word	0x00000000
	.align		4
        /*001c*/ 	.word	0xfffffffc


//--------------------- .text.triton_poi_fused_avg_pool2d_5 --------------------------
	.section	.text.triton_poi_fused_avg_pool2d_5,"ax",@progbits
	.align	128
        .global         triton_poi_fused_avg_pool2d_5
        .type           triton_poi_fused_avg_pool2d_5,@function
        .size           triton_poi_fused_avg_pool2d_5,(.L_x_1 - triton_poi_fused_avg_pool2d_5)
        .other          triton_poi_fused_avg_pool2d_5,@"STO_CUDA_ENTRY STV_DEFAULT"
triton_poi_fused_avg_pool2d_5:
.text.triton_poi_fused_avg_pool2d_5:
[----:B------:R-:W-:Y:S01]  /*0000*/  LDC R1, c[0x0][0x28] ;  /* 0x00000a00ff017b82 */ /* 0x000fe20000000800 */
[----:B------:R-:W1:Y:S07]  /*0010*/  S2R R0, SR_TID.X ;  /* 0x0000000000007919 */ /* 0x000e6e0000002100 */
[----:B------:R-:W2:Y:S01]  /*0020*/  LDC.64 R14, c[0x0][0x210] ;  /* 0x00008400ff0e7b82 */ /* 0x000ea20000000a00 */
[----:B------:R-:W-:Y:S01]  /*0030*/  CS2R R22, SRZ ;  /* 0x0000000000167805 */ /* 0x000fe2000001ff00 */
[----:B------:R-:W-:Y:S01]  /*0040*/  ULDC.64 UR6, c[0x0][0x208] ;  /* 0x0000820000067ab9 */ /* 0x000fe20000000a00 */
[----:B------:R-:W3:Y:S01]  /*0050*/  S2R R3, SR_CTAID.X ;  /* 0x0000000000037919 */ /* 0x000ee20000002500 */
[----:B-1----:R-:W-:Y:S01]  /*0060*/  IMAD.SHL.U32 R0, R0, 0x2, RZ ;  /* 0x0000000200007824 */ /* 0x002fe200078e00ff */
[----:B---3--:R-:W-:-:S04]  /*0070*/  SHF.R.S32.HI R2, RZ, 0x17, R3 ;  /* 0x00000017ff027819 */ /* 0x008fc80000011403 */
[----:B------:R-:W-:Y:S02]  /*0080*/  LOP3.LUT R0, R0, 0xfe, RZ, 0xc0, !PT ;  /* 0x000000fe00007812 */ /* 0x000fe400078ec0ff */
[----:B------:R-:W-:-:S03]  /*0090*/  SGXT R2, R2, 0x1 ;  /* 0x000000010202781a */ /* 0x000fc60000000200 */
[----:B------:R-:W-:-:S05]  /*00a0*/  IMAD R4, R3, 0x100, R0 ;  /* 0x0000010003047824 */ /* 0x000fca00078e0200 */
[C---:B------:R-:W-:Y:S02]  /*00b0*/  LEA.HI R0, R2.reuse, R4, RZ, 0x5 ;  /* 0x0000000402007211 */ /* 0x040fe400078f28ff */
[----:B------:R-:W-:Y:S02]  /*00c0*/  IADD3 R13, R4, 0x1, RZ ;  /* 0x00000001040d7810 */ /* 0x000fe40007ffe0ff */
[----:B------:R-:W-:Y:S02]  /*00d0*/  SHF.R.S32.HI R17, RZ, 0x5, R0 ;  /* 0x00000005ff117819 */ /* 0x000fe40000011400 */
[----:B------:R-:W-:Y:S02]  /*00e0*/  LEA.HI R2, R2, R13, RZ, 0x5 ;  /* 0x0000000d02027211 */ /* 0x000fe400078f28ff */
[----:B------:R-:W-:Y:S02]  /*00f0*/  LEA.HI R3, R17, R17, RZ, 0x5 ;  /* 0x0000001111037211 */ /* 0x000fe400078f28ff */
[----:B------:R-:W-:-:S02]  /*0100*/  LOP3.LUT R2, R2, 0xffffffe0, RZ, 0xc0, !PT ;  /* 0xffffffe002027812 */ /* 0x000fc400078ec0ff */
[----:B------:R-:W-:-:S03]  /*0110*/  LOP3.LUT R6, R3, 0xffffffe0, RZ, 0xc0, !PT ;  /* 0xffffffe003067812 */ /* 0x000fc600078ec0ff */
[----:B------:R-:W-:Y:S02]  /*0120*/  IMAD.IADD R13, R13, 0x1, -R2 ;  /* 0x000000010d0d7824 */ /* 0x000fe400078e0a02 */
[----:B------:R-:W-:-:S03]  /*0130*/  IMAD.IADD R27, R17, 0x1, -R6 ;  /* 0x00000001111b7824 */ /* 0x000fc600078e0a06 */
[----:B------:R-:W-:Y:S02]  /*0140*/  SHF.L.U32 R25, R13, 0x1, RZ ;  /* 0x000000010d197819 */ /* 0x000fe400000006ff */
[----:B------:R-:W-:-:S03]  /*0150*/  ISETP.GT.AND P0, PT, R27, RZ, PT ;  /* 0x000000ff1b00720c */ /* 0x000fc60003f04270 */
[----:B------:R-:W-:Y:S01]  /*0160*/  IMAD R29, R17, 0x80, R25 ;  /* 0x00000080111d7824 */ /* 0x000fe200078e0219 */
[----:B------:R-:W-:-:S03]  /*0170*/  ISETP.GT.AND P3, PT, R13, RZ, P0 ;  /* 0x000000ff0d00720c */ /* 0x000fc60000764270 */
[----:B------:R-:W-:Y:S01]  /*0180*/  VIADD R3, R29, 0xffffffbf ;  /* 0xffffffbf1d037836 */ /* 0x000fe20000000000 */
[----:B------:R-:W-:-:S03]  /*0190*/  LOP3.LUT R5, R0, 0xffffffe0, RZ, 0xc0, !PT ;  /* 0xffffffe000057812 */ /* 0x000fc600078ec0ff */
[----:B--2---:R-:W-:Y:S01]  /*01a0*/  IMAD.WIDE R2, R3, 0x4, R14 ;  /* 0x0000000403027825 */ /* 0x004fe200078e020e */
[----:B------:R-:W-:-:S05]  /*01b0*/  IADD3 R6, R4, -R5, RZ ;  /* 0x8000000504067210 */ /* 0x000fca0007ffe0ff */
[----:B------:R-:W2:Y:S01]  /*01c0*/  @P3 LDG.E.EL R23, desc[UR6][R2.64] ;  /* 0x0000000602173981 */ /* 0x000ea2000c2e1900 */
[----:B------:R-:W-:Y:S01]  /*01d0*/  ISETP.GT.AND P5, PT, R13, -0x1, P0 ;  /* 0xffffffff0d00780c */ /* 0x000fe200007a4270 */
[C---:B------:R-:W-:Y:S01]  /*01e0*/  IMAD.SHL.U32 R24, R6.reuse, 0x2, RZ ;  /* 0x0000000206187824 */ /* 0x040fe200078e00ff */
[----:B------:R-:W-:Y:S01]  /*01f0*/  HFMA2.MMA R0, -RZ, RZ, 0, 0 ;  /* 0x00000000ff007435 */ /* 0x000fe200000001ff */
[----:B------:R-:W-:Y:S01]  /*0200*/  VIADD R19, R29, 0xffffffc0 ;  /* 0xffffffc01d137836 */ /* 0x000fe20000000000 */
[C---:B------:R-:W-:Y:S02]  /*0210*/  ISETP.GT.AND P6, PT, R6.reuse, RZ, P0 ;  /* 0x000000ff0600720c */ /* 0x040fe400007c4270 */
[----:B------:R-:W-:Y:S01]  /*0220*/  LEA R17, R17, R24, 0x7 ;  /* 0x0000001811117211 */ /* 0x000fe200078e38ff */
[----:B------:R-:W-:Y:S01]  /*0230*/  IMAD.WIDE R18, R19, 0x4, R14 ;  /* 0x0000000413127825 */ /* 0x000fe200078e020e */
[----:B------:R-:W-:Y:S02]  /*0240*/  ISETP.GT.AND P0, PT, R6, -0x1, P0 ;  /* 0xffffffff0600780c */ /* 0x000fe40000704270 */
[----:B------:R-:W-:Y:S01]  /*0250*/  IADD3 R11, R17, -0x40, RZ ;  /* 0xffffffc0110b7810 */ /* 0x000fe20007ffe0ff */
[----:B------:R-:W-:-:S02]  /*0260*/  VIADD R9, R17, 0xffffffbf ;  /* 0xffffffbf11097836 */ /* 0x000fc40000000000 */
[----:B------:R1:W3:Y:S01]  /*0270*/  @P5 LDG.E.EL R0, desc[UR6][R18.64] ;  /* 0x0000000612005981 */ /* 0x0002e2000c2e1900 */
[----:B------:R-:W-:Y:S01]  /*0280*/  IMAD.MOV.U32 R26, RZ, RZ, RZ ;  /* 0x000000ffff1a7224 */ /* 0x000fe200078e00ff */
[----:B------:R-:W-:Y:S01]  /*0290*/  MOV R16, RZ ;  /* 0x000000ff00107202 */ /* 0x000fe20000000f00 */
[----:B------:R-:W-:-:S04]  /*02a0*/  IMAD.WIDE R8, R9, 0x4, R14 ;  /* 0x0000000409087825 */ /* 0x000fc800078e020e */
[--C-:B------:R-:W-:Y:S01]  /*02b0*/  IMAD.WIDE R10, R11, 0x4, R14.reuse ;  /* 0x000000040b0a7825 */ /* 0x100fe200078e020e */
[----:B------:R4:W5:Y:S04]  /*02c0*/  @P6 LDG.E.EL R26, desc[UR6][R8.64] ;  /* 0x00000006081a6981 */ /* 0x000968000c2e1900 */
[----:B------:R4:W5:Y:S01]  /*02d0*/  @P0 LDG.E.EL R16, desc[UR6][R10.64] ;  /* 0x000000060a100981 */ /* 0x000962000c2e1900 */
[----:B------:R-:W-:Y:S01]  /*02e0*/  ISETP.GT.AND P1, PT, R27, -0x1, PT ;  /* 0xffffffff1b00780c */ /* 0x000fe20003f24270 */
[----:B-1----:R-:W-:Y:S01]  /*02f0*/  VIADD R19, R17, 0xffffffff ;  /* 0xffffffff11137836 */ /* 0x002fe20000000000 */
[----:B------:R-:W-:Y:S01]  /*0300*/  LOP3.LUT R3, R27, R13, RZ, 0xfc, !PT ;  /* 0x0000000d1b037212 */ /* 0x000fe200078efcff */
[----:B------:R-:W-:Y:S01]  /*0310*/  VIADD R7, R29, 0xffffffc1 ;  /* 0xffffffc11d077836 */ /* 0x000fe20000000000 */
[----:B------:R-:W-:Y:S01]  /*0320*/  ISETP.GT.AND P2, PT, R13, RZ, P1 ;  /* 0x000000ff0d00720c */ /* 0x000fe20000f44270 */
[----:B------:R-:W-:Y:S01]  /*0330*/  IMAD.WIDE R18, R19, 0x4, R14 ;  /* 0x0000000413127825 */ /* 0x000fe200078e020e */
[----:B------:R-:W-:Y:S01]  /*0340*/  ISETP.GT.AND P1, PT, R6, RZ, P1 ;  /* 0x000000ff0600720c */ /* 0x000fe20000f24270 */
[----:B------:R-:W-:Y:S01]  /*0350*/  HFMA2.MMA R5, -RZ, RZ, 0, 0 ;  /* 0x00000000ff057435 */ /* 0x000fe200000001ff */
[----:B------:R-:W-:Y:S01]  /*0360*/  LOP3.LUT R2, R27, R6, RZ, 0xfc, !PT ;  /* 0x000000061b027212 */ /* 0x000fe200078efcff */
[----:B------:R-:W-:Y:S01]  /*0370*/  IMAD.MOV.U32 R12, RZ, RZ, RZ ;  /* 0x000000ffff0c7224 */ /* 0x000fe200078e00ff */
[----:B------:R-:W-:-:S02]  /*0380*/  ISETP.GT.AND P4, PT, R3, -0x1, PT ;  /* 0xffffffff0300780c */ /* 0x000fc40003f84270 */
[----:B----4-:R-:W-:Y:S02]  /*0390*/  CS2R R8, SRZ ;  /* 0x0000000000087805 */ /* 0x010fe4000001ff00 */
[----:B------:R-:W-:Y:S01]  /*03a0*/  IADD3 R21, R17, -0x3f, RZ ;  /* 0xffffffc111157810 */ /* 0x000fe20007ffe0ff */
[----:B0-----:R-:W-:-:S04]  /*03b0*/  IMAD.WIDE R10, R29, 0x4, R14 ;  /* 0x000000041d0a7825 */ /* 0x001fc800078e020e */
[--C-:B------:R-:W-:Y:S01]  /*03c0*/  IMAD.WIDE R20, R21, 0x4, R14.reuse ;  /* 0x0000000415147825 */ /* 0x100fe200078e020e */
[----:B------:R0:W4:Y:S04]  /*03d0*/  @P1 LDG.E.EL R22, desc[UR6][R18.64] ;  /* 0x0000000612161981 */ /* 0x000128000c2e1900 */
[----:B------:R1:W4:Y:S04]  /*03e0*/  @P0 LDG.E.EL R5, desc[UR6][R20.64] ;  /* 0x0000000614050981 */ /* 0x000328000c2e1900 */
[----:B------:R-:W4:Y:S01]  /*03f0*/  @P4 LDG.E.EL R12, desc[UR6][R10.64] ;  /* 0x000000060a0c4981 */ /* 0x000f22000c2e1900 */
[----:B0-----:R-:W-:-:S03]  /*0400*/  IMAD.WIDE R18, R7, 0x4, R14 ;  /* 0x0000000407127825 */ /* 0x001fc600078e020e */
[----:B------:R-:W4:Y:S01]  /*0410*/  @P4 LDG.E.EL R9, desc[UR6][R10.64+0x4] ;  /* 0x000004060a094981 */ /* 0x000f22000c2e1900 */
[----:B------:R-:W-:Y:S01]  /*0420*/  IADD3 R7, R17, 0x3f, RZ ;  /* 0x0000003f11077810 */ /* 0x000fe20007ffe0ff */
[----:B-1----:R-:W-:-:S04]  /*0430*/  IMAD.WIDE R20, R17, 0x4, R14 ;  /* 0x0000000411147825 */ /* 0x002fc800078e020e */
[----:B------:R-:W-:Y:S01]  /*0440*/  VIADD R28, R29, 0x3f ;  /* 0x0000003f1d1c7836 */ /* 0x000fe20000000000 */
[----:B--2---:R-:W-:Y:S02]  /*0450*/  SEL R23, R23, RZ, P3 ;  /* 0x000000ff17177207 */ /* 0x004fe40001800000 */
[----:B------:R-:W-:Y:S02]  /*0460*/  ISETP.GT.AND P3, PT, R2, -0x1, PT ;  /* 0xffffffff0200780c */ /* 0x000fe40003f64270 */
[----:B------:R-:W-:-:S06]  /*0470*/  CS2R R2, SRZ ;  /* 0x0000000000027805 */ /* 0x000fcc000001ff00 */
[----:B------:R-:W2:Y:S04]  /*0480*/  @P5 LDG.E.EL R3, desc[UR6][R18.64] ;  /* 0x0000000612035981 */ /* 0x000ea8000c2e1900 */
[----:B------:R0:W2:Y:S01]  /*0490*/  @P2 LDG.E.EL R2, desc[UR6][R10.64+-0x4] ;  /* 0xfffffc060a022981 */ /* 0x0000a2000c2e1900 */
[----:B---3--:R-:W-:Y:S02]  /*04a0*/  SEL R0, R0, RZ, P5 ;  /* 0x000000ff00007207 */ /* 0x008fe40002800000 */
[----:B0-----:R-:W-:Y:S01]  /*04b0*/  CS2R R10, SRZ ;  /* 0x00000000000a7805 */ /* 0x001fe2000001ff00 */
[----:B------:R-:W-:-:S05]  /*04c0*/  IMAD.WIDE R18, R7, 0x4, R14 ;  /* 0x0000000407127825 */ /* 0x000fca00078e020e */
[----:B------:R-:W3:Y:S04]  /*04d0*/  @P3 LDG.E.EL R11, desc[UR6][R20.64] ;  /* 0x00000006140b3981 */ /* 0x000ee8000c2e1900 */
[----:B------:R0:W3:Y:S01]  /*04e0*/  @P3 LDG.E.EL R10, desc[UR6][R20.64+0x4] ;  /* 0x00000406140a3981 */ /* 0x0000e2000c2e1900 */
[----:B------:R-:W-:Y:S01]  /*04f0*/  FADD R23, R23, R0 ;  /* 0x0000000017177221 */ /* 0x000fe20000000000 */
[----:B------:R-:W-:Y:S02]  /*0500*/  HFMA2.MMA R0, -RZ, RZ, 0, 0 ;  /* 0x00000000ff007435 */ /* 0x000fe400000001ff */
[----:B------:R1:W3:Y:S01]  /*0510*/  @P1 LDG.E.EL R8, desc[UR6][R18.64] ;  /* 0x0000000612081981 */ /* 0x0002e2000c2e1900 */
[----:B0-----:R-:W-:-:S04]  /*0520*/  IMAD.WIDE R20, R28, 0x4, R14 ;  /* 0x000000041c147825 */ /* 0x001fc800078e020e */
[----:B------:R-:W-:Y:S01]  /*0530*/  VIADD R28, R17, 0x40 ;  /* 0x00000040111c7836 */ /* 0x000fe20000000000 */
[----:B------:R-:W-:Y:S02]  /*0540*/  MOV R7, RZ ;  /* 0x000000ff00077202 */ /* 0x000fe40000000f00 */
[----:B-----5:R-:W-:Y:S01]  /*0550*/  SEL R26, R26, RZ, P6 ;  /* 0x000000ff1a1a7207 */ /* 0x020fe20003000000 */
[----:B-1----:R-:W-:Y:S01]  /*0560*/  IMAD.WIDE R18, R28, 0x4, R14 ;  /* 0x000000041c127825 */ /* 0x002fe200078e020e */
[----:B------:R-:W-:Y:S02]  /*0570*/  SEL R28, R16, RZ, P0 ;  /* 0x000000ff101c7207 */ /* 0x000fe40000000000 */
[----:B------:R0:W5:Y:S01]  /*0580*/  @P2 LDG.E.EL R7, desc[UR6][R20.64] ;  /* 0x0000000614072981 */ /* 0x000162000c2e1900 */
[----:B------:R-:W-:Y:S01]  /*0590*/  VIADD R16, R29, 0x40 ;  /* 0x000000401d107836 */ /* 0x000fe20000000000 */
[----:B------:R-:W-:Y:S01]  /*05a0*/  IADD3 R29, R29, 0x41, RZ ;  /* 0x000000411d1d7810 */ /* 0x000fe20007ffe0ff */
[----:B------:R-:W-:Y:S01]  /*05b0*/  FADD R26, R26, R28 ;  /* 0x0000001c1a1a7221 */ /* 0x000fe20000000000 */
[----:B------:R-:W-:Y:S01]  /*05c0*/  MOV R28, RZ ;  /* 0x000000ff001c7202 */ /* 0x000fe20000000f00 */
[----:B------:R-:W-:Y:S01]  /*05d0*/  VIADD R17, R17, 0x41 ;  /* 0x0000004111117836 */ /* 0x000fe20000000000 */
[----:B------:R1:W5:Y:S01]  /*05e0*/  @P3 LDG.E.EL R0, desc[UR6][R18.64] ;  /* 0x0000000612003981 */ /* 0x000362000c2e1900 */
[----:B0-----:R-:W-:-:S04]  /*05f0*/  IMAD.WIDE R20, R16, 0x4, R14 ;  /* 0x0000000410147825 */ /* 0x001fc800078e020e */
[--C-:B------:R-:W-:Y:S01]  /*0600*/  IMAD.WIDE R16, R17, 0x4, R14.reuse ;  /* 0x0000000411107825 */ /* 0x100fe200078e020e */
[----:B------:R0:W5:Y:S01]  /*0610*/  @P4 LDG.E.EL R28, desc[UR6][R20.64] ;  /* 0x00000006141c4981 */ /* 0x000162000c2e1900 */
[----:B-1----:R-:W-:Y:S02]  /*0620*/  CS2R R18, SRZ ;  /* 0x0000000000127805 */ /* 0x002fe4000001ff00 */
[----:B------:R-:W-:-:S04]  /*0630*/  IMAD.WIDE R14, R29, 0x4, R14 ;  /* 0x000000041d0e7825 */ /* 0x000fc800078e020e */
[----:B------:R-:W5:Y:S04]  /*0640*/  @P3 LDG.E.EL R19, desc[UR6][R16.64] ;  /* 0x0000000610133981 */ /* 0x000f68000c2e1900 */
[----:B------:R-:W5:Y:S01]  /*0650*/  @P4 LDG.E.EL R18, desc[UR6][R14.64] ;  /* 0x000000060e124981 */ /* 0x000f62000c2e1900 */
[-C--:B------:R-:W-:Y:S01]  /*0660*/  IMAD R29, R6, R27.reuse, RZ ;  /* 0x0000001b061d7224 */ /* 0x080fe200078e02ff */
[----:B------:R-:W-:Y:S01]  /*0670*/  SHF.L.U32 R6, R27, 0x1, RZ ;  /* 0x000000011b067819 */ /* 0x000fe200000006ff */
[----:B------:R-:W-:Y:S02]  /*0680*/  IMAD.SHL.U32 R13, R13, 0x4, RZ ;  /* 0x000000040d0d7824 */ /* 0x000fe400078e00ff */
[----:B------:R-:W-:Y:S01]  /*0690*/  IMAD R29, R29, 0x4, -R24 ;  /* 0x000000041d1d7824 */ /* 0x000fe200078e0a18 */
[----:B------:R-:W-:Y:S01]  /*06a0*/  IADD3 R24, R24, 0x2, RZ ;  /* 0x0000000218187810 */ /* 0x000fe20007ffe0ff */
[----:B------:R-:W-:Y:S01]  /*06b0*/  VIADD R25, R25, 0x2 ;  /* 0x0000000219197836 */ /* 0x000fe20000000000 */
[----:B0-----:R-:W-:Y:S01]  /*06c0*/  IADD3 R21, -R6, RZ, RZ ;  /* 0x000000ff06157210 */ /* 0x001fe20007ffe1ff */
[----:B------:R-:W-:Y:S01]  /*06d0*/  IMAD R20, R13, R27, 0x5 ;  /* 0x000000050d147424 */ /* 0x000fe200078e021b */
[----:B------:R-:W-:Y:S01]  /*06e0*/  IADD3 R29, R29, 0x3, R24 ;  /* 0x000000031d1d7810 */ /* 0x000fe20007ffe018 */
[----:B------:R-:W-:-:S02]  /*06f0*/  VIADD R13, R6, 0x2 ;  /* 0x00000002060d7836 */ /* 0x000fc40000000000 */
[-C--:B------:R-:W-:Y:S02]  /*0700*/  IMAD R20, R25, R21.reuse, R20 ;  /* 0x0000001519147224 */ /* 0x080fe400078e0214 */
[----:B------:R-:W-:Y:S01]  /*0710*/  IMAD R24, R24, R21, R29 ;  /* 0x0000001518187224 */ /* 0x000fe200078e021d */
[----:B------:R-:W-:-:S03]  /*0720*/  UMOV UR4, 0x2 ;  /* 0x0000000200047882 */ /* 0x000fc60000000000 */
[----:B------:R-:W-:Y:S01]  /*0730*/  IMAD R24, R13, UR4, R24 ;  /* 0x000000040d187c24 */ /* 0x000fe2000f8e0218 */
[----:B----4-:R-:W-:Y:S02]  /*0740*/  SEL R22, R22, RZ, P1 ;  /* 0x000000ff16167207 */ /* 0x010fe40000800000 */
[----:B------:R-:W-:Y:S02]  /*0750*/  SEL R12, R12, RZ, P4 ;  /* 0x000000ff0c0c7207 */ /* 0x000fe40002000000 */
[----:B------:R-:W-:Y:S02]  /*0760*/  SEL R9, R9, RZ, P4 ;  /* 0x000000ff09097207 */ /* 0x000fe40002000000 */
[----:B--2---:R-:W-:Y:S02]  /*0770*/  SEL R6, R3, RZ, P5 ;  /* 0x000000ff03067207 */ /* 0x004fe40002800000 */
[----:B------:R-:W-:Y:S02]  /*0780*/  LEA R3, R13, R20, 0x1 ;  /* 0x000000140d037211 */ /* 0x000fe400078e08ff */
[----:B------:R-:W-:Y:S01]  /*0790*/  SEL R13, R5, RZ, P0 ;  /* 0x000000ff050d7207 */ /* 0x000fe20000000000 */
[----:B------:R-:W-:Y:S01]  /*07a0*/  FADD R23, R23, R6 ;  /* 0x0000000617177221 */ /* 0x000fe20000000000 */
[----:B------:R-:W-:-:S02]  /*07b0*/  SEL R2, R2, RZ, P2 ;  /* 0x000000ff02027207 */ /* 0x000fc40001000000 */
[----:B------:R-:W-:Y:S01]  /*07c0*/  I2FP.F32.S32 R5, R24 ;  /* 0x0000001800057245 */ /* 0x000fe20000201400 */
[----:B------:R-:W-:Y:S02]  /*07d0*/  FADD R13, R26, R13 ;  /* 0x0000000d1a0d7221 */ /* 0x000fe40000000000 */
[----:B------:R-:W-:Y:S01]  /*07e0*/  FADD R23, R23, R2 ;  /* 0x0000000217177221 */ /* 0x000fe20000000000 */
[----:B------:R-:W-:Y:S01]  /*07f0*/  I2FP.F32.S32 R6, R3 ;  /* 0x0000000300067245 */ /* 0x000fe20000201400 */
[----:B------:R-:W-:Y:S01]  /*0800*/  FADD R13, R13, R22 ;  /* 0x000000160d0d7221 */ /* 0x000fe20000000000 */
[----:B------:R-:W-:Y:S02]  /*0810*/  FSETP.GT.AND P6, PT, |R5|, 8.50705917302346158658e+37, PT ;  /* 0x7e8000000500780b */ /* 0x000fe40003fc4200 */
[----:B---3--:R-:W-:Y:S02]  /*0820*/  SEL R2, R11, RZ, P3 ;  /* 0x000000ff0b027207 */ /* 0x008fe40001800000 */
[----:B------:R-:W-:-:S02]  /*0830*/  FSETP.GT.AND P5, PT, |R6|, 8.50705917302346158658e+37, PT ;  /* 0x7e8000000600780b */ /* 0x000fc40003fa4200 */
[----:B------:R-:W-:Y:S01]  /*0840*/  SEL R3, R10, RZ, P3 ;  /* 0x000000ff0a037207 */ /* 0x000fe20001800000 */
[----:B------:R-:W-:Y:S01]  /*0850*/  FADD R2, R13, R2 ;  /* 0x000000020d027221 */ /* 0x000fe20000000000 */
[----:B------:R-:W-:Y:S02]  /*0860*/  FSETP.GEU.AND P0, PT, |R5|, 1.175494350822287508e-38, PT ;  /* 0x008000000500780b */ /* 0x000fe40003f0e200 */
[----:B------:R-:W-:Y:S01]  /*0870*/  SEL R11, R8, RZ, P1 ;  /* 0x000000ff080b7207 */ /* 0x000fe20000800000 */
[----:B------:R-:W-:Y:S01]  /*0880*/  FADD R2, R2, R3 ;  /* 0x0000000302027221 */ /* 0x000fe20000000000 */
[----:B------:R-:W-:Y:S01]  /*0890*/  FSETP.GEU.AND P1, PT, |R6|, 1.175494350822287508e-38, PT ;  /* 0x008000000600780b */ /* 0x000fe20003f2e200 */
[----:B------:R-:W-:Y:S01]  /*08a0*/  FADD R12, R23, R12 ;  /* 0x0000000c170c7221 */ /* 0x000fe20000000000 */
[----:B------:R-:W-:Y:S01]  /*08b0*/  @P6 FMUL R5, R5, 0.25 ;  /* 0x3e80000005056820 */ /* 0x000fe20000400000 */
[----:B------:R-:W-:Y:S02]  /*08c0*/  FADD R11, R2, R11 ;  /* 0x0000000b020b7221 */ /* 0x000fe40000000000 */
[----:B------:R-:W0:Y:S01]  /*08d0*/  LDC.64 R2, c[0x0][0x218] ;  /* 0x00008600ff027b82 */ /* 0x000e220000000a00 */
[----:B------:R-:W-:Y:S01]  /*08e0*/  FADD R12, R12, R9 ;  /* 0x000000090c0c7221 */ /* 0x000fe20000000000 */
[----:B------:R-:W-:-:S02]  /*08f0*/  @P5 FMUL R6, R6, 0.25 ;  /* 0x3e80000006065820 */ /* 0x000fc40000400000 */
[----:B------:R-:W-:Y:S01]  /*0900*/  @!P0 FMUL R5, R5, 16777216 ;  /* 0x4b80000005058820 */ /* 0x000fe20000400000 */
[----:B-----5:R-:W-:-:S03]  /*0910*/  SEL R7, R7, RZ, P2 ;  /* 0x000000ff07077207 */ /* 0x020fc60001000000 */
[----:B------:R-:W-:Y:S02]  /*0920*/  @!P1 FMUL R6, R6, 16777216 ;  /* 0x4b80000006069820 */ /* 0x000fe40000400000 */
[----:B------:R-:W-:Y:S01]  /*0930*/  FADD R7, R12, R7 ;  /* 0x000000070c077221 */ /* 0x000fe20000000000 */
[----:B------:R-:W-:Y:S01]  /*0940*/  SEL R0, R0, RZ, P3 ;  /* 0x000000ff00007207 */ /* 0x000fe20001800000 */
[----:B------:R-:W1:Y:S04]  /*0950*/  MUFU.RCP R5, R5 ;  /* 0x0000000500057308 */ /* 0x000e680000001000 */
[----:B------:R-:W-:Y:S01]  /*0960*/  FADD R0, R11, R0 ;  /* 0x000000000b007221 */ /* 0x000fe20000000000 */
[----:B------:R-:W-:-:S05]  /*0970*/  SEL R28, R28, RZ, P4 ;  /* 0x000000ff1c1c7207 */ /* 0x000fca0002000000 */
[----:B------:R-:W-:Y:S01]  /*0980*/  FADD R9, R7, R28 ;  /* 0x0000001c07097221 */ /* 0x000fe20000000000 */
[----:B------:R-:W-:Y:S01]  /*0990*/  SEL R19, R19, RZ, P3 ;  /* 0x000000ff13137207 */ /* 0x000fe20001800000 */
[----:B------:R-:W2:Y:S01]  /*09a0*/  MUFU.RCP R7, R6 ;  /* 0x0000000600077308 */ /* 0x000ea20000001000 */
[----:B------:R-:W-:-:S03]  /*09b0*/  SEL R18, R18, RZ, P4 ;  /* 0x000000ff12127207 */ /* 0x000fc60002000000 */
[----:B------:R-:W-:Y:S02]  /*09c0*/  FADD R0, R0, R19 ;  /* 0x0000001300007221 */ /* 0x000fe40000000000 */
[----:B------:R-:W-:Y:S02]  /*09d0*/  FADD R18, R9, R18 ;  /* 0x0000001209127221 */ /* 0x000fe40000000000 */
[----:B------:R-:W-:Y:S02]  /*09e0*/  @P6 FMUL R0, R0, 0.25 ;  /* 0x3e80000000006820 */ /* 0x000fe40000400000 */
[----:B------:R-:W-:Y:S02]  /*09f0*/  @P5 FMUL R18, R18, 0.25 ;  /* 0x3e80000012125820 */ /* 0x000fe40000400000 */
[----:B------:R-:W-:Y:S01]  /*0a00*/  @!P0 FMUL R0, R0, 16777216 ;  /* 0x4b80000000008820 */ /* 0x000fe20000400000 */
[----:B0-----:R-:W-:-:S04]  /*0a10*/  IMAD.WIDE R2, R4, 0x4, R2 ;  /* 0x0000000404027825 */ /* 0x001fc800078e0202 */
[----:B------:R-:W-:Y:S01]  /*0a20*/  @!P1 FMUL R18, R18, 16777216 ;  /* 0x4b80000012129820 */ /* 0x000fe20000400000 */
[----:B-1----:R-:W-:-:S03]  /*0a30*/  FMUL R4, R5, R0 ;  /* 0x0000000005047220 */ /* 0x002fc60000400000 */
[----:B--2---:R-:W-:-:S05]  /*0a40*/  FMUL R5, R7, R18 ;  /* 0x0000001207057220 */ /* 0x004fca0000400000 */
[----:B------:R-:W-:Y:S01]  /*0a50*/  STG.E.64 desc[UR6][R2.64], R4 ;  /* 0x0000000402007986 */ /* 0x000fe2000c101b06 */
[----:B------:R-:W-:Y:S05]  /*0a60*/  EXIT ;  /* 0x000000000000794d */ /* 0x000fea0003800000 */
.L_x_0:
[----:B------:R-:W-:-:S00]  /*0a70*/  BRA `(.L_x_0) ;  /* 0xfffffffc00fc7947 */ /* 0x000fc0000383ffff */
[----:B------:R-:W-:-:S00]  /*0a80*/  NOP ;  /* 0x0000000000007918 */ /* 0x000fc00000000000 */
[----:B------:R-:W-:-:S00]  /*0a90*/  NOP ;  /* 0x0000000000007918 */ /* 0x000fc00000000000 */
[----:B------:R-:W-:-:S00]  /*0aa0*/  NOP ;  /* 0x0000000000007918 */ /* 0x000fc00000000000 */
[----:B------:R-:W-:-:S00]  /*0ab0*/  NOP ;  /* 0x0000000000007918 */ /* 0x000fc00000000000 */
[----:B------:R-:W-:-:S00]  /*0ac0*/  NOP ;  /* 0x0000000000007918 */ /* 0x000fc00000000000 */
[----:B------:R-:W-:-:S00]  /*0ad0*/  NOP ;  /* 0x0000000000007918 */ /* 0x000fc00000000000 */
[----:B------:R-:W-:-:S00]  /*0ae0*/  NOP ;  /* 0x0000000000007918 */ /* 0x000fc00000000000 */
[----:B------:R-:W-:-:S00]  /*0af0*/  NOP ;  /* 0x0000000000007918 */ /* 0x000fc00000000000 */
.L_x_1:


//--------------------- .nv.constant0.triton_poi_fused_avg_pool2d_5 --------------------------
	.section	.nv.constant0.triton_poi_fused_avg_pool2d_5,"a",@progbits
	.sectionflags	@""
	.align	4
.nv.constant0.triton_poi_fused_avg_pool2d_5:
	.zero		548
